//
// Generated by NVIDIA NVVM Compiler
//
// Compiler Build ID: CL-36424714
// Cuda compilation tools, release 13.0, V13.0.88
// Based on NVVM 20.0.0
//

.version 9.0
.target sm_100
.address_size 64

	// .globl	_Z14process_neuronP6NeuronS0_idd

.visible .entry _Z14process_neuronP6NeuronS0_idd(
	.param .u64 .ptr .align 1 _Z14process_neuronP6NeuronS0_idd_param_0,
	.param .u64 .ptr .align 1 _Z14process_neuronP6NeuronS0_idd_param_1,
	.param .u32 _Z14process_neuronP6NeuronS0_idd_param_2,
	.param .f64 _Z14process_neuronP6NeuronS0_idd_param_3,
	.param .f64 _Z14process_neuronP6NeuronS0_idd_param_4
)
{
	.reg .pred 	%p<5>;
	.reg .b32 	%r<28>;
	.reg .b32 	%f<4>;
	.reg .b64 	%rd<7>;
	.reg .b64 	%fd<46>;

	ld.param.u64 	%rd3, [_Z14process_neuronP6NeuronS0_idd_param_0];
	ld.param.u64 	%rd4, [_Z14process_neuronP6NeuronS0_idd_param_1];
	ld.param.f64 	%fd7, [_Z14process_neuronP6NeuronS0_idd_param_3];
	ld.param.f64 	%fd8, [_Z14process_neuronP6NeuronS0_idd_param_4];
	cvta.to.global.u64 	%rd1, %rd4;
	cvta.to.global.u64 	%rd5, %rd3;
	mov.u32 	%r4, %ctaid.x;
	mov.u32 	%r5, %ntid.x;
	mov.u32 	%r6, %tid.x;
	mad.lo.s32 	%r7, %r4, %r5, %r6;
	mul.wide.s32 	%rd6, %r7, 32;
	add.s64 	%rd2, %rd5, %rd6;
	ld.global.v2.u32 	{%r8, %r9}, [%rd2];
	ld.global.v2.u32 	{%r10, %r11}, [%rd1];
	sub.s32 	%r12, %r8, %r10;
	mul.lo.s32 	%r13, %r12, %r12;
	sub.s32 	%r14, %r9, %r11;
	mad.lo.s32 	%r15, %r14, %r14, %r13;
	cvt.rn.f32.u32 	%f2, %r15;
	cvt.f64.f32 	%fd1, %f2;
	mul.f64 	%fd9, %fd8, %fd8;
	setp.le.f64 	%p1, %fd9, %fd1;
	@%p1 bra 	$L__BB0_5;
	neg.f64 	%fd10, %fd1;
	add.f64 	%fd11, %fd8, %fd8;
	mul.f64 	%fd12, %fd8, %fd11;
	div.rn.f64 	%fd2, %fd10, %fd12;
	fma.rn.f64 	%fd13, %fd2, 0d3FF71547652B82FE, 0d4338000000000000;
	{
	.reg .b32 %temp; 
	mov.b64 	{%r1, %temp}, %fd13;
	}
	mov.f64 	%fd14, 0dC338000000000000;
	add.rn.f64 	%fd15, %fd13, %fd14;
	fma.rn.f64 	%fd16, %fd15, 0dBFE62E42FEFA39EF, %fd2;
	fma.rn.f64 	%fd17, %fd15, 0dBC7ABC9E3B39803F, %fd16;
	fma.rn.f64 	%fd18, %fd17, 0d3E5ADE1569CE2BDF, 0d3E928AF3FCA213EA;
	fma.rn.f64 	%fd19, %fd18, %fd17, 0d3EC71DEE62401315;
	fma.rn.f64 	%fd20, %fd19, %fd17, 0d3EFA01997C89EB71;
	fma.rn.f64 	%fd21, %fd20, %fd17, 0d3F2A01A014761F65;
	fma.rn.f64 	%fd22, %fd21, %fd17, 0d3F56C16C1852B7AF;
	fma.rn.f64 	%fd23, %fd22, %fd17, 0d3F81111111122322;
	fma.rn.f64 	%fd24, %fd23, %fd17, 0d3FA55555555502A1;
	fma.rn.f64 	%fd25, %fd24, %fd17, 0d3FC5555555555511;
	fma.rn.f64 	%fd26, %fd25, %fd17, 0d3FE000000000000B;
	fma.rn.f64 	%fd27, %fd26, %fd17, 0d3FF0000000000000;
	fma.rn.f64 	%fd28, %fd27, %fd17, 0d3FF0000000000000;
	{
	.reg .b32 %temp; 
	mov.b64 	{%r2, %temp}, %fd28;
	}
	{
	.reg .b32 %temp; 
	mov.b64 	{%temp, %r3}, %fd28;
	}
	shl.b32 	%r16, %r1, 20;
	add.s32 	%r17, %r16, %r3;
	mov.b64 	%fd45, {%r2, %r17};
	{
	.reg .b32 %temp; 
	mov.b64 	{%temp, %r18}, %fd2;
	}
	mov.b32 	%f3, %r18;
	abs.f32 	%f1, %f3;
	setp.lt.f32 	%p2, %f1, 0f4086232B;
	@%p2 bra 	$L__BB0_4;
	setp.lt.f64 	%p3, %fd2, 0d0000000000000000;
	add.f64 	%fd29, %fd2, 0d7FF0000000000000;
	selp.f64 	%fd45, 0d0000000000000000, %fd29, %p3;
	setp.geu.f32 	%p4, %f1, 0f40874800;
	@%p4 bra 	$L__BB0_4;
	shr.u32 	%r19, %r1, 31;
	add.s32 	%r20, %r1, %r19;
	shr.s32 	%r21, %r20, 1;
	shl.b32 	%r22, %r21, 20;
	add.s32 	%r23, %r3, %r22;
	mov.b64 	%fd30, {%r2, %r23};
	sub.s32 	%r24, %r1, %r21;
	shl.b32 	%r25, %r24, 20;
	add.s32 	%r26, %r25, 1072693248;
	mov.b32 	%r27, 0;
	mov.b64 	%fd31, {%r27, %r26};
	mul.f64 	%fd45, %fd31, %fd30;
$L__BB0_4:
	mul.f64 	%fd32, %fd7, %fd45;
	ld.global.f64 	%fd33, [%rd1+8];
	ld.global.f64 	%fd34, [%rd2+8];
	sub.f64 	%fd35, %fd33, %fd34;
	fma.rn.f64 	%fd36, %fd32, %fd35, %fd34;
	st.global.f64 	[%rd2+8], %fd36;
	ld.global.f64 	%fd37, [%rd1+16];
	ld.global.f64 	%fd38, [%rd2+16];
	sub.f64 	%fd39, %fd37, %fd38;
	fma.rn.f64 	%fd40, %fd32, %fd39, %fd38;
	st.global.f64 	[%rd2+16], %fd40;
	ld.global.f64 	%fd41, [%rd1+24];
	ld.global.f64 	%fd42, [%rd2+24];
	sub.f64 	%fd43, %fd41, %fd42;
	fma.rn.f64 	%fd44, %fd32, %fd43, %fd42;
	st.global.f64 	[%rd2+24], %fd44;
$L__BB0_5:
	ret;

}


// ===== COMPILED SASS (sm_100) =====

	.target	sm_100

	.elftype	@"ET_EXEC"


//--------------------- .note.nv.tkinfo           --------------------------
	.section	.note.nv.tkinfo,"",@"SHT_NOTE"
	.sectionflags	@"SHF_NOTE_NV_TKINFO"
	.tkinfo
        /*0018*/ 	.word	0x00000002
        /*0030*/ 	.string	""
        /*0030*/ 	.string	"ptxas"
        /*0030*/ 	.string	"Cuda compilation tools, release 13.0, V13.0.88"
        /*0030*/ 	.string	"Build cuda_13.0.r13.0/compiler.36424714_0"
        /*0030*/ 	.string	"-arch sm_100 -m 64 "



//--------------------- .note.nv.cuinfo           --------------------------
	.section	.note.nv.cuinfo,"",@"SHT_NOTE"
	.sectionflags	@"SHF_NOTE_NV_CUINFO"
        /*0018*/ 	.short	0x0002
        /*001a*/ 	.short	0x0064
        /*001c*/ 	.short	0x0082
	.zero		2


//--------------------- .nv.info                  --------------------------
	.section	.nv.info,"",@"SHT_CUDA_INFO"
	.align	4


	//----- nvinfo : EIATTR_REGCOUNT
	.align		4
        /*0000*/ 	.byte	0x04, 0x2f
        /*0002*/ 	.short	(.L_1 - .L_0)
	.align		4
.L_0:
        /*0004*/ 	.word	index@(_Z14process_neuronP6NeuronS0_idd)
        /*0008*/ 	.word	0x0000001a


	//----- nvinfo : EIATTR_FRAME_SIZE
	.align		4
.L_1:
        /*000c*/ 	.byte	0x04, 0x11
        /*000e*/ 	.short	(.L_3 - .L_2)
	.align		4
.L_2:
        /*0010*/ 	.word	index@($__internal_0_$__cuda_sm20_div_rn_f64_full)
        /*0014*/ 	.word	0x00000000


	//----- nvinfo : EIATTR_FRAME_SIZE
	.align		4
.L_3:
        /*0018*/ 	.byte	0x04, 0x11
        /*001a*/ 	.short	(.L_5 - .L_4)
	.align		4
.L_4:
        /*001c*/ 	.word	index@(_Z14process_neuronP6NeuronS0_idd)
        /*0020*/ 	.word	0x00000000


	//----- nvinfo : EIATTR_MIN_STACK_SIZE
	.align		4
.L_5:
        /*0024*/ 	.byte	0x04, 0x12
        /*0026*/ 	.short	(.L_7 - .L_6)
	.align		4
.L_6:
        /*0028*/ 	.word	index@(_Z14process_neuronP6NeuronS0_idd)
        /*002c*/ 	.word	0x00000000
.L_7:


//--------------------- .nv.compat                --------------------------
	.section	.nv.compat,"",@"SHT_CUDA_COMPAT_INFO"
	.align	4
        /*0000*/ 	.byte	0x02, 0x09, 0x00, 0x00, 0x02, 0x02, 0x01, 0x00, 0x02, 0x05, 0x05, 0x00, 0x03, 0x07, 0x01, 0x01
        /*0010*/ 	.byte	0x02, 0x03, 0x00, 0x00, 0x02, 0x06, 0x01, 0x00, 0x04, 0x0b, 0x08, 0x00, 0x01, 0x00, 0x00, 0x00
        /*0020*/ 	.byte	0x00, 0x00, 0x00, 0x00


//--------------------- .nv.info._Z14process_neuronP6NeuronS0_idd --------------------------
	.section	.nv.info._Z14process_neuronP6NeuronS0_idd,"",@"SHT_CUDA_INFO"
	.sectionflags	@""
	.align	4


	//----- nvinfo : EIATTR_CUDA_API_VERSION
	.align		4
        /*0000*/ 	.byte	0x04, 0x37
        /*0002*/ 	.short	(.L_9 - .L_8)
.L_8:
        /*0004*/ 	.word	0x00000082


	//----- nvinfo : EIATTR_KPARAM_INFO
	.align		4
.L_9:
        /*0008*/ 	.byte	0x04, 0x17
        /*000a*/ 	.short	(.L_11 - .L_10)
.L_10:
        /*000c*/ 	.word	0x00000000
        /*0010*/ 	.short	0x0004
        /*0012*/ 	.short	0x0020
        /*0014*/ 	.byte	0x00, 0xf0, 0x21, 0x00


	//----- nvinfo : EIATTR_KPARAM_INFO
	.align		4
.L_11:
        /*0018*/ 	.byte	0x04, 0x17
        /*001a*/ 	.short	(.L_13 - .L_12)
.L_12:
        /*001c*/ 	.word	0x00000000
        /*0020*/ 	.short	0x0003
        /*0022*/ 	.short	0x0018
        /*0024*/ 	.byte	0x00, 0xf0, 0x21, 0x00


	//----- nvinfo : EIATTR_KPARAM_INFO
	.align		4
.L_13:
        /*0028*/ 	.byte	0x04, 0x17
        /*002a*/ 	.short	(.L_15 - .L_14)
.L_14:
        /*002c*/ 	.word	0x00000000
        /*0030*/ 	.short	0x0002
        /*0032*/ 	.short	0x0010
        /*0034*/ 	.byte	0x00, 0xf0, 0x11, 0x00


	//----- nvinfo : EIATTR_KPARAM_INFO
	.align		4
.L_15:
        /*0038*/ 	.byte	0x04, 0x17
        /*003a*/ 	.short	(.L_17 - .L_16)
.L_16:
        /*003c*/ 	.word	0x00000000
        /*0040*/ 	.short	0x0001
        /*0042*/ 	.short	0x0008
        /*0044*/ 	.byte	0x00, 0xf5, 0x21, 0x00


	//----- nvinfo : EIATTR_KPARAM_INFO
	.align		4
.L_17:
        /*0048*/ 	.byte	0x04, 0x17
        /*004a*/ 	.short	(.L_19 - .L_18)
.L_18:
        /*004c*/ 	.word	0x00000000
        /*0050*/ 	.short	0x0000
        /*0052*/ 	.short	0x0000
        /*0054*/ 	.byte	0x00, 0xf5, 0x21, 0x00


	//----- nvinfo : EIATTR_SPARSE_MMA_MASK
	.align		4
.L_19:
        /*0058*/ 	.byte	0x03, 0x50
        /*005a*/ 	.short	0x0000


	//----- nvinfo : EIATTR_MAXREG_COUNT
	.align		4
        /*005c*/ 	.byte	0x03, 0x1b
        /*005e*/ 	.short	0x00ff


	//----- nvinfo : EIATTR_MERCURY_ISA_VERSION
	.align		4
        /*0060*/ 	.byte	0x03, 0x5f
        /*0062*/ 	.short	0x0101


	//----- nvinfo : EIATTR_VRC_CTA_INIT_COUNT
	.align		4
        /*0064*/ 	.byte	0x02, 0x4a
	.zero		1
	.zero		1


	//----- nvinfo : EIATTR_EXIT_INSTR_OFFSETS
	.align		4
        /*0068*/ 	.byte	0x04, 0x1c
        /*006a*/ 	.short	(.L_21 - .L_20)


	//   ....[0]....
.L_20:
        /*006c*/ 	.word	0x00000140


	//   ....[1]....
        /*0070*/ 	.word	0x000007a0


	//----- nvinfo : EIATTR_CRS_STACK_SIZE
	.align		4
.L_21:
        /*0074*/ 	.byte	0x04, 0x1e
        /*0076*/ 	.short	(.L_23 - .L_22)
.L_22:
        /*0078*/ 	.word	0x00000000


	//----- nvinfo : EIATTR_CBANK_PARAM_SIZE
	.align		4
.L_23:
        /*007c*/ 	.byte	0x03, 0x19
        /*007e*/ 	.short	0x0028


	//----- nvinfo : EIATTR_PARAM_CBANK
	.align		4
        /*0080*/ 	.byte	0x04, 0x0a
        /*0082*/ 	.short	(.L_25 - .L_24)
	.align		4
.L_24:
        /*0084*/ 	.word	index@(.nv.constant0._Z14process_neuronP6NeuronS0_idd)
        /*0088*/ 	.short	0x0380
        /*008a*/ 	.short	0x0028


	//----- nvinfo : EIATTR_SW_WAR
	.align		4
.L_25:
        /*008c*/ 	.byte	0x04, 0x36
        /*008e*/ 	.short	(.L_27 - .L_26)
.L_26:
        /*0090*/ 	.word	0x00000008
.L_27:


//--------------------- .nv.callgraph             --------------------------
	.section	.nv.callgraph,"",@"SHT_CUDA_CALLGRAPH"
	.align	4
	.sectionentsize	8
	.align		4
        /*0000*/ 	.word	0x00000000
	.align		4
        /*0004*/ 	.word	0xffffffff
	.align		4
        /*0008*/ 	.word	0x00000000
	.align		4
        /*000c*/ 	.word	0xfffffffe
	.align		4
        /*0010*/ 	.word	0x00000000
	.align		4
        /*0014*/ 	.word	0xfffffffd
	.align		4
        /*0018*/ 	.word	0x00000000
	.align		4
        /*001c*/ 	.word	0xfffffffc


//--------------------- .text._Z14process_neuronP6NeuronS0_idd --------------------------
	.section	.text._Z14process_neuronP6NeuronS0_idd,"ax",@progbits
	.align	128
        .global         _Z14process_neuronP6NeuronS0_idd
        .type           _Z14process_neuronP6NeuronS0_idd,@function
        .size           _Z14process_neuronP6NeuronS0_idd,(.L_x_10 - _Z14process_neuronP6NeuronS0_idd)
        .other          _Z14process_neuronP6NeuronS0_idd,@"STO_CUDA_ENTRY STV_DEFAULT"
_Z14process_neuronP6NeuronS0_idd:
.text._Z14process_neuronP6NeuronS0_idd:
[----:B------:R-:W-:Y:S01]  /*0000*/  LDC R1, c[0x0][0x37c] ;  /* 0x0000df00ff017b82 */ /* 0x000fe20000000800 */
[----:B------:R-:W0:Y:S07]  /*0010*/  S2R R0, SR_TID.X ;  /* 0x0000000000007919 */ /* 0x000e2e0000002100 */
[----:B------:R-:W0:Y:S01]  /*0020*/  S2UR UR6, SR_CTAID.X ;  /* 0x00000000000679c3 */ /* 0x000e220000002500 */
[----:B------:R-:W1:Y:S07]  /*0030*/  LDCU.64 UR4, c[0x0][0x358] ;  /* 0x00006b00ff0477ac */ /* 0x000e6e0008000a00 */
[----:B------:R-:W0:Y:S08]  /*0040*/  LDC R7, c[0x0][0x360] ;  /* 0x0000d800ff077b82 */ /* 0x000e300000000800 */
[----:B------:R-:W2:Y:S08]  /*0050*/  LDC.64 R4, c[0x0][0x380] ;  /* 0x0000e000ff047b82 */ /* 0x000eb00000000a00 */
[----:B------:R-:W3:Y:S01]  /*0060*/  LDC.64 R2, c[0x0][0x388] ;  /* 0x0000e200ff027b82 */ /* 0x000ee20000000a00 */
[----:B0-----:R-:W-:-:S07]  /*0070*/  IMAD R7, R7, UR6, R0 ;  /* 0x0000000607077c24 */ /* 0x001fce000f8e0200 */
[----:B------:R-:W0:Y:S01]  /*0080*/  LDC.64 R10, c[0x0][0x3a0] ;  /* 0x0000e800ff0a7b82 */ /* 0x000e220000000a00 */
[----:B--2---:R-:W-:-:S05]  /*0090*/  IMAD.WIDE R4, R7, 0x20, R4 ;  /* 0x0000002007047825 */ /* 0x004fca00078e0204 */
[----:B-1----:R-:W2:Y:S04]  /*00a0*/  LDG.E.64 R6, desc[UR4][R4.64] ;  /* 0x0000000404067981 */ /* 0x002ea8000c1e1b00 */
[----:B---3--:R-:W2:Y:S01]  /*00b0*/  LDG.E.64 R2, desc[UR4][R2.64] ;  /* 0x0000000402027981 */ /* 0x008ea2000c1e1b00 */
[----:B0-----:R-:W-:Y:S01]  /*00c0*/  DMUL R8, R10, R10 ;  /* 0x0000000a0a087228 */ /* 0x001fe20000000000 */
[----:B--2---:R-:W-:Y:S02]  /*00d0*/  IMAD.IADD R6, R6, 0x1, -R2 ;  /* 0x0000000106067824 */ /* 0x004fe400078e0a02 */
[----:B------:R-:W-:Y:S02]  /*00e0*/  IMAD.IADD R7, R7, 0x1, -R3 ;  /* 0x0000000107077824 */ /* 0x000fe400078e0a03 */
[----:B------:R-:W-:-:S04]  /*00f0*/  IMAD R6, R6, R6, RZ ;  /* 0x0000000606067224 */ /* 0x000fc800078e02ff */
[----:B------:R-:W-:-:S05]  /*0100*/  IMAD R6, R7, R7, R6 ;  /* 0x0000000707067224 */ /* 0x000fca00078e0206 */
[----:B------:R-:W-:-:S06]  /*0110*/  I2FP.F32.U32 R6, R6 ;  /* 0x0000000600067245 */ /* 0x000fcc0000201000 */
[----:B------:R-:W0:Y:S02]  /*0120*/  F2F.F64.F32 R6, R6 ;  /* 0x0000000600067310 */ /* 0x000e240000201800 */
[----:B0-----:R-:W-:-:S14]  /*0130*/  DSETP.GTU.AND P0, PT, R8, R6, PT ;  /* 0x000000060800722a */ /* 0x001fdc0003f0c000 */
[----:B------:R-:W-:Y:S05]  /*0140*/  @!P0 EXIT ;  /* 0x000000000000894d */ /* 0x000fea0003800000 */
[----:B------:R-:W-:Y:S01]  /*0150*/  DADD R8, R10, R10 ;  /* 0x000000000a087229 */ /* 0x000fe2000000000a */
[----:B------:R-:W-:Y:S01]  /*0160*/  IMAD.MOV.U32 R2, RZ, RZ, 0x1 ;  /* 0x00000001ff027424 */ /* 0x000fe200078e00ff */
[----:B------:R-:W-:Y:S06]  /*0170*/  BSSY.RECONVERGENT B0, `(.L_x_0) ;  /* 0x0000014000007945 */ /* 0x000fec0003800200 */
[----:B------:R-:W-:-:S06]  /*0180*/  DMUL R8, R8, R10 ;  /* 0x0000000a08087228 */ /* 0x000fcc0000000000 */
[----:B------:R-:W0:Y:S02]  /*0190*/  MUFU.RCP64H R3, R9 ;  /* 0x0000000900037308 */ /* 0x000e240000001800 */
[----:B0-----:R-:W-:-:S08]  /*01a0*/  DFMA R10, -R8, R2, 1 ;  /* 0x3ff00000080a742b */ /* 0x001fd00000000102 */
[----:B------:R-:W-:-:S08]  /*01b0*/  DFMA R10, R10, R10, R10 ;  /* 0x0000000a0a0a722b */ /* 0x000fd0000000000a */
[----:B------:R-:W-:-:S08]  /*01c0*/  DFMA R10, R2, R10, R2 ;  /* 0x0000000a020a722b */ /* 0x000fd00000000002 */
[----:B------:R-:W-:-:S08]  /*01d0*/  DFMA R2, -R8, R10, 1 ;  /* 0x3ff000000802742b */ /* 0x000fd0000000010a */
[----:B------:R-:W-:-:S08]  /*01e0*/  DFMA R2, R10, R2, R10 ;  /* 0x000000020a02722b */ /* 0x000fd0000000000a */
[----:B------:R-:W-:-:S08]  /*01f0*/  DMUL R10, R6, -R2 ;  /* 0x80000002060a7228 */ /* 0x000fd00000000000 */
[--C-:B------:R-:W-:Y:S02]  /*0200*/  DFMA R12, -R8, R10, -R6.reuse ;  /* 0x0000000a080c722b */ /* 0x100fe40000000906 */
[----:B------:R-:W-:-:S06]  /*0210*/  DADD R6, -RZ, -R6 ;  /* 0x00000000ff067229 */ /* 0x000fcc0000000906 */
[----:B------:R-:W-:-:S04]  /*0220*/  DFMA R2, R2, R12, R10 ;  /* 0x0000000c0202722b */ /* 0x000fc8000000000a */
[----:B------:R-:W-:-:S06]  /*0230*/  FSETP.GEU.AND P1, PT, |R7|, 6.5827683646048100446e-37, PT ;  /* 0x036000000700780b */ /* 0x000fcc0003f2e200 */
[----:B------:R-:W-:-:S05]  /*0240*/  FFMA R0, RZ, R9, R3 ;  /* 0x00000009ff007223 */ /* 0x000fca0000000003 */
[----:B------:R-:W-:-:S13]  /*0250*/  FSETP.GT.AND P0, PT, |R0|, 1.469367938527859385e-39, PT ;  /* 0x001000000000780b */ /* 0x000fda0003f04200 */
[----:B------:R-:W-:Y:S05]  /*0260*/  @P0 BRA P1, `(.L_x_1) ;  /* 0x0000000000100947 */ /* 0x000fea0000800000 */
[----:B------:R-:W-:-:S07]  /*0270*/  MOV R0, 0x290 ;  /* 0x0000029000007802 */ /* 0x000fce0000000f00 */
[----:B------:R-:W-:Y:S05]  /*0280*/  CALL.REL.NOINC `($__internal_0_$__cuda_sm20_div_rn_f64_full) ;  /* 0x0000000400487944 */ /* 0x000fea0003c00000 */
[----:B------:R-:W-:Y:S02]  /*0290*/  IMAD.MOV.U32 R2, RZ, RZ, R12 ;  /* 0x000000ffff027224 */ /* 0x000fe400078e000c */
[----:B------:R-:W-:-:S07]  /*02a0*/  IMAD.MOV.U32 R3, RZ, RZ, R13 ;  /* 0x000000ffff037224 */ /* 0x000fce00078e000d */
.L_x_1:
[----:B------:R-:W-:Y:S05]  /*02b0*/  BSYNC.RECONVERGENT B0 ;  /* 0x0000000000007941 */ /* 0x000fea0003800200 */
.L_x_0:
[----:B------:R-:W0:Y:S01]  /*02c0*/  LDC.64 R6, c[0x0][0x388] ;  /* 0x0000e200ff067b82 */ /* 0x000e220000000a00 */
[----:B------:R1:W5:Y:S04]  /*02d0*/  LDG.E.64 R8, desc[UR4][R4.64+0x8] ;  /* 0x0000080404087981 */ /* 0x000368000c1e1b00 */
[----:B0-----:R1:W5:Y:S01]  /*02e0*/  LDG.E.64 R10, desc[UR4][R6.64+0x8] ;  /* 0x00000804060a7981 */ /* 0x001362000c1e1b00 */
[----:B------:R-:W-:Y:S01]  /*02f0*/  IMAD.MOV.U32 R12, RZ, RZ, 0x652b82fe ;  /* 0x652b82feff0c7424 */ /* 0x000fe200078e00ff */
[----:B------:R-:W-:Y:S01]  /*0300*/  UMOV UR6, 0xfefa39ef ;  /* 0xfefa39ef00067882 */ /* 0x000fe20000000000 */
[----:B------:R-:W-:Y:S01]  /*0310*/  IMAD.MOV.U32 R13, RZ, RZ, 0x3ff71547 ;  /* 0x3ff71547ff0d7424 */ /* 0x000fe200078e00ff */
[----:B------:R-:W-:Y:S01]  /*0320*/  UMOV UR7, 0x3fe62e42 ;  /* 0x3fe62e4200077882 */ /* 0x000fe20000000000 */
[----:B------:R-:W-:Y:S01]  /*0330*/  FSETP.GEU.AND P0, PT, |R3|, 4.1917929649353027344, PT ;  /* 0x4086232b0300780b */ /* 0x000fe20003f0e200 */
[----:B------:R-:W-:Y:S03]  /*0340*/  BSSY.RECONVERGENT B0, `(.L_x_2) ;  /* 0x0000036000007945 */ /* 0x000fe60003800200 */
[----:B------:R-:W-:-:S08]  /*0350*/  DFMA R12, R2, R12, 6.75539944105574400000e+15 ;  /* 0x43380000020c742b */ /* 0x000fd0000000000c */
[----:B------:R-:W-:-:S08]  /*0360*/  DADD R14, R12, -6.75539944105574400000e+15 ;  /* 0xc33800000c0e7429 */ /* 0x000fd00000000000 */
[----:B------:R-:W-:Y:S01]  /*0370*/  DFMA R16, R14, -UR6, R2 ;  /* 0x800000060e107c2b */ /* 0x000fe20008000002 */
[----:B------:R-:W-:Y:S01]  /*0380*/  UMOV UR6, 0x3b39803f ;  /* 0x3b39803f00067882 */ /* 0x000fe20000000000 */
[----:B------:R-:W-:-:S06]  /*0390*/  UMOV UR7, 0x3c7abc9e ;  /* 0x3c7abc9e00077882 */ /* 0x000fcc0000000000 */
[----:B------:R-:W-:Y:S01]  /*03a0*/  DFMA R14, R14, -UR6, R16 ;  /* 0x800000060e0e7c2b */ /* 0x000fe20008000010 */
[----:B------:R-:W-:Y:S01]  /*03b0*/  UMOV UR6, 0x69ce2bdf ;  /* 0x69ce2bdf00067882 */ /* 0x000fe20000000000 */
[----:B------:R-:W-:Y:S01]  /*03c0*/  IMAD.MOV.U32 R16, RZ, RZ, -0x35dec16 ;  /* 0xfca213eaff107424 */ /* 0x000fe200078e00ff */
[----:B------:R-:W-:Y:S01]  /*03d0*/  UMOV UR7, 0x3e5ade15 ;  /* 0x3e5ade1500077882 */ /* 0x000fe20000000000 */
[----:B------:R-:W-:-:S06]  /*03e0*/  IMAD.MOV.U32 R17, RZ, RZ, 0x3e928af3 ;  /* 0x3e928af3ff117424 */ /* 0x000fcc00078e00ff */
[----:B------:R-:W-:Y:S01]  /*03f0*/  DFMA R16, R14, UR6, R16 ;  /* 0x000000060e107c2b */ /* 0x000fe20008000010 */
[----:B------:R-:W-:Y:S01]  /*0400*/  UMOV UR6, 0x62401315 ;  /* 0x6240131500067882 */ /* 0x000fe20000000000 */
[----:B------:R-:W-:-:S06]  /*0410*/  UMOV UR7, 0x3ec71dee ;  /* 0x3ec71dee00077882 */ /* 0x000fcc0000000000 */
[----:B------:R-:W-:Y:S01]  /*0420*/  DFMA R16, R14, R16, UR6 ;  /* 0x000000060e107e2b */ /* 0x000fe20008000010 */
        /* <DEDUP_REMOVED lines=20> */
[----:B------:R-:W-:-:S08]  /*0570*/  DFMA R16, R14, R16, UR6 ;  /* 0x000000060e107e2b */ /* 0x000fd00008000010 */
[----:B------:R-:W-:-:S08]  /*0580*/  DFMA R16, R14, R16, 1 ;  /* 0x3ff000000e10742b */ /* 0x000fd00000000010 */
[----:B------:R-:W-:-:S10]  /*0590*/  DFMA R16, R14, R16, 1 ;  /* 0x3ff000000e10742b */ /* 0x000fd40000000010 */
[----:B------:R-:W-:Y:S02]  /*05a0*/  IMAD R15, R12, 0x100000, R17 ;  /* 0x001000000c0f7824 */ /* 0x000fe400078e0211 */
[----:B------:R-:W-:Y:S01]  /*05b0*/  IMAD.MOV.U32 R14, RZ, RZ, R16 ;  /* 0x000000ffff0e7224 */ /* 0x000fe200078e0010 */
[----:B-1----:R-:W-:Y:S06]  /*05c0*/  @!P0 BRA `(.L_x_3) ;  /* 0x0000000000348947 */ /* 0x002fec0003800000 */
[----:B------:R-:W-:Y:S01]  /*05d0*/  FSETP.GEU.AND P1, PT, |R3|, 4.2275390625, PT ;  /* 0x408748000300780b */ /* 0x000fe20003f2e200 */
[C---:B------:R-:W-:Y:S02]  /*05e0*/  DADD R14, R2.reuse, +INF ;  /* 0x7ff00000020e7429 */ /* 0x040fe40000000000 */
[----:B------:R-:W-:-:S08]  /*05f0*/  DSETP.GEU.AND P0, PT, R2, RZ, PT ;  /* 0x000000ff0200722a */ /* 0x000fd00003f0e000 */
[----:B------:R-:W-:Y:S02]  /*0600*/  FSEL R14, R14, RZ, P0 ;  /* 0x000000ff0e0e7208 */ /* 0x000fe40000000000 */
[----:B------:R-:W-:Y:S01]  /*0610*/  @!P1 LEA.HI R0, R12, R12, RZ, 0x1 ;  /* 0x0000000c0c009211 */ /* 0x000fe200078f08ff */
[----:B------:R-:W-:Y:S01]  /*0620*/  @!P1 IMAD.MOV.U32 R2, RZ, RZ, R16 ;  /* 0x000000ffff029224 */ /* 0x000fe200078e0010 */
[----:B------:R-:W-:Y:S02]  /*0630*/  FSEL R15, R15, RZ, P0 ;  /* 0x000000ff0f0f7208 */ /* 0x000fe40000000000 */
[----:B------:R-:W-:-:S05]  /*0640*/  @!P1 SHF.R.S32.HI R3, RZ, 0x1, R0 ;  /* 0x00000001ff039819 */ /* 0x000fca0000011400 */
[----:B------:R-:W-:Y:S02]  /*0650*/  @!P1 IMAD.IADD R12, R12, 0x1, -R3 ;  /* 0x000000010c0c9824 */ /* 0x000fe400078e0a03 */
[----:B------:R-:W-:-:S03]  /*0660*/  @!P1 IMAD R3, R3, 0x100000, R17 ;  /* 0x0010000003039824 */ /* 0x000fc600078e0211 */
[----:B------:R-:W-:Y:S01]  /*0670*/  @!P1 LEA R13, R12, 0x3ff00000, 0x14 ;  /* 0x3ff000000c0d9811 */ /* 0x000fe200078ea0ff */
[----:B------:R-:W-:-:S06]  /*0680*/  @!P1 IMAD.MOV.U32 R12, RZ, RZ, RZ ;  /* 0x000000ffff0c9224 */ /* 0x000fcc00078e00ff */
[----:B------:R-:W-:-:S11]  /*0690*/  @!P1 DMUL R14, R2, R12 ;  /* 0x0000000c020e9228 */ /* 0x000fd60000000000 */
.L_x_3:
[----:B------:R-:W-:Y:S05]  /*06a0*/  BSYNC.RECONVERGENT B0 ;  /* 0x0000000000007941 */ /* 0x000fea0003800200 */
.L_x_2:
[----:B------:R-:W0:Y:S01]  /*06b0*/  LDCU.64 UR6, c[0x0][0x398] ;  /* 0x00007300ff0677ac */ /* 0x000e220008000a00 */
[----:B-----5:R-:W-:Y:S01]  /*06c0*/  DADD R10, R10, -R8 ;  /* 0x000000000a0a7229 */ /* 0x020fe20000000808 */
[----:B------:R-:W2:Y:S01]  /*06d0*/  LDG.E.64 R12, desc[UR4][R4.64+0x18] ;  /* 0x00001804040c7981 */ /* 0x000ea2000c1e1b00 */
[----:B0-----:R-:W-:-:S08]  /*06e0*/  DMUL R14, R14, UR6 ;  /* 0x000000060e0e7c28 */ /* 0x001fd00008000000 */
[----:B------:R-:W-:Y:S01]  /*06f0*/  DFMA R10, R14, R10, R8 ;  /* 0x0000000a0e0a722b */ /* 0x000fe20000000008 */
[----:B------:R-:W3:Y:S06]  /*0700*/  LDG.E.64 R8, desc[UR4][R4.64+0x10] ;  /* 0x0000100404087981 */ /* 0x000eec000c1e1b00 */
[----:B------:R-:W-:Y:S04]  /*0710*/  STG.E.64 desc[UR4][R4.64+0x8], R10 ;  /* 0x0000080a04007986 */ /* 0x000fe8000c101b04 */
[----:B------:R-:W3:Y:S02]  /*0720*/  LDG.E.64 R2, desc[UR4][R6.64+0x10] ;  /* 0x0000100406027981 */ /* 0x000ee4000c1e1b00 */
[----:B---3--:R-:W-:-:S08]  /*0730*/  DADD R2, R2, -R8 ;  /* 0x0000000002027229 */ /* 0x008fd00000000808 */
[----:B------:R-:W-:-:S07]  /*0740*/  DFMA R2, R14, R2, R8 ;  /* 0x000000020e02722b */ /* 0x000fce0000000008 */
[----:B------:R-:W-:Y:S04]  /*0750*/  STG.E.64 desc[UR4][R4.64+0x10], R2 ;  /* 0x0000100204007986 */ /* 0x000fe8000c101b04 */
[----:B------:R-:W2:Y:S02]  /*0760*/  LDG.E.64 R8, desc[UR4][R6.64+0x18] ;  /* 0x0000180406087981 */ /* 0x000ea4000c1e1b00 */
[----:B--2---:R-:W-:-:S08]  /*0770*/  DADD R8, R8, -R12 ;  /* 0x0000000008087229 */ /* 0x004fd0000000080c */
[----:B------:R-:W-:-:S07]  /*0780*/  DFMA R8, R14, R8, R12 ;  /* 0x000000080e08722b */ /* 0x000fce000000000c */
[----:B------:R-:W-:Y:S01]  /*0790*/  STG.E.64 desc[UR4][R4.64+0x18], R8 ;  /* 0x0000180804007986 */ /* 0x000fe2000c101b04 */
[----:B------:R-:W-:Y:S05]  /*07a0*/  EXIT ;  /* 0x000000000000794d */ /* 0x000fea0003800000 */
        .weak           $__internal_0_$__cuda_sm20_div_rn_f64_full
        .type           $__internal_0_$__cuda_sm20_div_rn_f64_full,@function
        .size           $__internal_0_$__cuda_sm20_div_rn_f64_full,(.L_x_10 - $__internal_0_$__cuda_sm20_div_rn_f64_full)
$__internal_0_$__cuda_sm20_div_rn_f64_full:
[C---:B------:R-:W-:Y:S01]  /*07b0*/  FSETP.GEU.AND P0, PT, |R9|.reuse, 1.469367938527859385e-39, PT ;  /* 0x001000000900780b */ /* 0x040fe20003f0e200 */
[----:B------:R-:W-:Y:S01]  /*07c0*/  IMAD.MOV.U32 R16, RZ, RZ, 0x1 ;  /* 0x00000001ff107424 */ /* 0x000fe200078e00ff */
[----:B------:R-:W-:Y:S01]  /*07d0*/  LOP3.LUT R2, R9, 0x800fffff, RZ, 0xc0, !PT ;  /* 0x800fffff09027812 */ /* 0x000fe200078ec0ff */
[----:B------:R-:W-:Y:S01]  /*07e0*/  BSSY.RECONVERGENT B1, `(.L_x_4) ;  /* 0x0000055000017945 */ /* 0x000fe20003800200 */
[C---:B------:R-:W-:Y:S02]  /*07f0*/  FSETP.GEU.AND P2, PT, |R7|.reuse, 1.469367938527859385e-39, PT ;  /* 0x001000000700780b */ /* 0x040fe40003f4e200 */
[----:B------:R-:W-:Y:S01]  /*0800*/  LOP3.LUT R3, R2, 0x3ff00000, RZ, 0xfc, !PT ;  /* 0x3ff0000002037812 */ /* 0x000fe200078efcff */
[----:B------:R-:W-:Y:S01]  /*0810*/  IMAD.MOV.U32 R2, RZ, RZ, R8 ;  /* 0x000000ffff027224 */ /* 0x000fe200078e0008 */
[----:B------:R-:W-:Y:S02]  /*0820*/  LOP3.LUT R12, R7, 0x7ff00000, RZ, 0xc0, !PT ;  /* 0x7ff00000070c7812 */ /* 0x000fe400078ec0ff */
[----:B------:R-:W-:-:S03]  /*0830*/  LOP3.LUT R15, R9, 0x7ff00000, RZ, 0xc0, !PT ;  /* 0x7ff00000090f7812 */ /* 0x000fc600078ec0ff */
[----:B------:R-:W-:Y:S01]  /*0840*/  @!P0 DMUL R2, R8, 8.98846567431157953865e+307 ;  /* 0x7fe0000008028828 */ /* 0x000fe20000000000 */
[----:B------:R-:W-:-:S03]  /*0850*/  ISETP.GE.U32.AND P1, PT, R12, R15, PT ;  /* 0x0000000f0c00720c */ /* 0x000fc60003f26070 */
[----:B------:R-:W-:Y:S01]  /*0860*/  @!P2 LOP3.LUT R13, R9, 0x7ff00000, RZ, 0xc0, !PT ;  /* 0x7ff00000090da812 */ /* 0x000fe200078ec0ff */
[----:B------:R-:W-:Y:S01]  /*0870*/  @!P2 IMAD.MOV.U32 R18, RZ, RZ, RZ ;  /* 0x000000ffff12a224 */ /* 0x000fe200078e00ff */
[----:B------:R-:W0:Y:S02]  /*0880*/  MUFU.RCP64H R17, R3 ;  /* 0x0000000300117308 */ /* 0x000e240000001800 */
[----:B------:R-:W-:Y:S01]  /*0890*/  @!P2 ISETP.GE.U32.AND P3, PT, R12, R13, PT ;  /* 0x0000000d0c00a20c */ /* 0x000fe20003f66070 */
[----:B------:R-:W-:-:S05]  /*08a0*/  IMAD.MOV.U32 R13, RZ, RZ, 0x1ca00000 ;  /* 0x1ca00000ff0d7424 */ /* 0x000fca00078e00ff */
[----:B------:R-:W-:-:S04]  /*08b0*/  @!P2 SEL R19, R13, 0x63400000, !P3 ;  /* 0x634000000d13a807 */ /* 0x000fc80005800000 */
[----:B------:R-:W-:-:S04]  /*08c0*/  @!P2 LOP3.LUT R19, R19, 0x80000000, R7, 0xf8, !PT ;  /* 0x800000001313a812 */ /* 0x000fc800078ef807 */
[----:B------:R-:W-:Y:S01]  /*08d0*/  @!P2 LOP3.LUT R19, R19, 0x100000, RZ, 0xfc, !PT ;  /* 0x001000001313a812 */ /* 0x000fe200078efcff */
[----:B0-----:R-:W-:-:S08]  /*08e0*/  DFMA R10, R16, -R2, 1 ;  /* 0x3ff00000100a742b */ /* 0x001fd00000000802 */
[----:B------:R-:W-:-:S08]  /*08f0*/  DFMA R10, R10, R10, R10 ;  /* 0x0000000a0a0a722b */ /* 0x000fd0000000000a */
[----:B------:R-:W-:Y:S01]  /*0900*/  DFMA R16, R16, R10, R16 ;  /* 0x0000000a1010722b */ /* 0x000fe20000000010 */
[----:B------:R-:W-:Y:S01]  /*0910*/  SEL R11, R13, 0x63400000, !P1 ;  /* 0x634000000d0b7807 */ /* 0x000fe20004800000 */
[----:B------:R-:W-:-:S03]  /*0920*/  IMAD.MOV.U32 R10, RZ, RZ, R6 ;  /* 0x000000ffff0a7224 */ /* 0x000fc600078e0006 */
[----:B------:R-:W-:-:S03]  /*0930*/  LOP3.LUT R11, R11, 0x800fffff, R7, 0xf8, !PT ;  /* 0x800fffff0b0b7812 */ /* 0x000fc600078ef807 */
[----:B------:R-:W-:-:S03]  /*0940*/  DFMA R20, R16, -R2, 1 ;  /* 0x3ff000001014742b */ /* 0x000fc60000000802 */
[----:B------:R-:W-:-:S05]  /*0950*/  @!P2 DFMA R10, R10, 2, -R18 ;  /* 0x400000000a0aa82b */ /* 0x000fca0000000812 */
[----:B------:R-:W-:Y:S01]  /*0960*/  DFMA R16, R16, R20, R16 ;  /* 0x000000141010722b */ /* 0x000fe20000000010 */
[----:B------:R-:W-:Y:S02]  /*0970*/  IMAD.MOV.U32 R21, RZ, RZ, R12 ;  /* 0x000000ffff157224 */ /* 0x000fe400078e000c */
[----:B------:R-:W-:Y:S01]  /*0980*/  IMAD.MOV.U32 R20, RZ, RZ, R15 ;  /* 0x000000ffff147224 */ /* 0x000fe200078e000f */
[----:B------:R-:W-:Y:S02]  /*0990*/  @!P0 LOP3.LUT R20, R3, 0x7ff00000, RZ, 0xc0, !PT ;  /* 0x7ff0000003148812 */ /* 0x000fe400078ec0ff */
[----:B------:R-:W-:Y:S02]  /*09a0*/  @!P2 LOP3.LUT R21, R11, 0x7ff00000, RZ, 0xc0, !PT ;  /* 0x7ff000000b15a812 */ /* 0x000fe400078ec0ff */
[----:B------:R-:W-:Y:S01]  /*09b0*/  DMUL R18, R16, R10 ;  /* 0x0000000a10127228 */ /* 0x000fe20000000000 */
[----:B------:R-:W-:Y:S02]  /*09c0*/  VIADD R23, R20, 0xffffffff ;  /* 0xffffffff14177836 */ /* 0x000fe40000000000 */
[----:B------:R-:W-:-:S05]  /*09d0*/  VIADD R22, R21, 0xffffffff ;  /* 0xffffffff15167836 */ /* 0x000fca0000000000 */
[----:B------:R-:W-:Y:S01]  /*09e0*/  DFMA R14, R18, -R2, R10 ;  /* 0x80000002120e722b */ /* 0x000fe2000000000a */
[----:B------:R-:W-:-:S04]  /*09f0*/  ISETP.GT.U32.AND P0, PT, R22, 0x7feffffe, PT ;  /* 0x7feffffe1600780c */ /* 0x000fc80003f04070 */
[----:B------:R-:W-:-:S03]  /*0a00*/  ISETP.GT.U32.OR P0, PT, R23, 0x7feffffe, P0 ;  /* 0x7feffffe1700780c */ /* 0x000fc60000704470 */
[----:B------:R-:W-:-:S10]  /*0a10*/  DFMA R14, R16, R14, R18 ;  /* 0x0000000e100e722b */ /* 0x000fd40000000012 */
[----:B------:R-:W-:Y:S05]  /*0a20*/  @P0 BRA `(.L_x_5) ;  /* 0x00000000006c0947 */ /* 0x000fea0003800000 */
[----:B------:R-:W-:-:S04]  /*0a30*/  LOP3.LUT R7, R9, 0x7ff00000, RZ, 0xc0, !PT ;  /* 0x7ff0000009077812 */ /* 0x000fc800078ec0ff */
[CC--:B------:R-:W-:Y:S02]  /*0a40*/  VIADDMNMX R6, R12.reuse, -R7.reuse, 0xb9600000, !PT ;  /* 0xb96000000c067446 */ /* 0x0c0fe40007800907 */
[----:B------:R-:W-:Y:S02]  /*0a50*/  ISETP.GE.U32.AND P0, PT, R12, R7, PT ;  /* 0x000000070c00720c */ /* 0x000fe40003f06070 */
[----:B------:R-:W-:Y:S02]  /*0a60*/  VIMNMX R6, PT, PT, R6, 0x46a00000, PT ;  /* 0x46a0000006067848 */ /* 0x000fe40003fe0100 */
[----:B------:R-:W-:-:S05]  /*0a70*/  SEL R13, R13, 0x63400000, !P0 ;  /* 0x634000000d0d7807 */ /* 0x000fca0004000000 */
[----:B------:R-:W-:Y:S02]  /*0a80*/  IMAD.IADD R16, R6, 0x1, -R13 ;  /* 0x0000000106107824 */ /* 0x000fe400078e0a0d */
[----:B------:R-:W-:Y:S02]  /*0a90*/  IMAD.MOV.U32 R6, RZ, RZ, RZ ;  /* 0x000000ffff067224 */ /* 0x000fe400078e00ff */
[----:B------:R-:W-:-:S06]  /*0aa0*/  VIADD R7, R16, 0x7fe00000 ;  /* 0x7fe0000010077836 */ /* 0x000fcc0000000000 */
[----:B------:R-:W-:-:S10]  /*0ab0*/  DMUL R12, R14, R6 ;  /* 0x000000060e0c7228 */ /* 0x000fd40000000000 */
[----:B------:R-:W-:-:S13]  /*0ac0*/  FSETP.GTU.AND P0, PT, |R13|, 1.469367938527859385e-39, PT ;  /* 0x001000000d00780b */ /* 0x000fda0003f0c200 */
[----:B------:R-:W-:Y:S05]  /*0ad0*/  @P0 BRA `(.L_x_6) ;  /* 0x0000000000940947 */ /* 0x000fea0003800000 */
[----:B------:R-:W-:Y:S01]  /*0ae0*/  DFMA R2, R14, -R2, R10 ;  /* 0x800000020e02722b */ /* 0x000fe2000000000a */
[----:B------:R-:W-:-:S09]  /*0af0*/  IMAD.MOV.U32 R6, RZ, RZ, RZ ;  /* 0x000000ffff067224 */ /* 0x000fd200078e00ff */
[C---:B------:R-:W-:Y:S02]  /*0b00*/  FSETP.NEU.AND P0, PT, R3.reuse, RZ, PT ;  /* 0x000000ff0300720b */ /* 0x040fe40003f0d000 */
[----:B------:R-:W-:-:S04]  /*0b10*/  LOP3.LUT R9, R3, 0x80000000, R9, 0x48, !PT ;  /* 0x8000000003097812 */ /* 0x000fc800078e4809 */
[----:B------:R-:W-:-:S07]  /*0b20*/  LOP3.LUT R7, R9, R7, RZ, 0xfc, !PT ;  /* 0x0000000709077212 */ /* 0x000fce00078efcff */
[----:B------:R-:W-:Y:S05]  /*0b30*/  @!P0 BRA `(.L_x_6) ;  /* 0x00000000007c8947 */ /* 0x000fea0003800000 */
[----:B------:R-:W-:Y:S01]  /*0b40*/  IMAD.MOV R3, RZ, RZ, -R16 ;  /* 0x000000ffff037224 */ /* 0x000fe200078e0a10 */
[----:B------:R-:W-:Y:S01]  /*0b50*/  DMUL.RP R6, R14, R6 ;  /* 0x000000060e067228 */ /* 0x000fe20000008000 */
[----:B------:R-:W-:-:S06]  /*0b60*/  IMAD.MOV.U32 R2, RZ, RZ, RZ ;  /* 0x000000ffff027224 */ /* 0x000fcc00078e00ff */
[----:B------:R-:W-:-:S03]  /*0b70*/  DFMA R2, R12, -R2, R14 ;  /* 0x800000020c02722b */ /* 0x000fc6000000000e */
[----:B------:R-:W-:-:S03]  /*0b80*/  LOP3.LUT R9, R7, R9, RZ, 0x3c, !PT ;  /* 0x0000000907097212 */ /* 0x000fc600078e3cff */
[----:B------:R-:W-:-:S04]  /*0b90*/  IADD3 R2, PT, PT, -R16, -0x43300000, RZ ;  /* 0xbcd0000010027810 */ /* 0x000fc80007ffe1ff */
[----:B------:R-:W-:-:S04]  /*0ba0*/  FSETP.NEU.AND P0, PT, |R3|, R2, PT ;  /* 0x000000020300720b */ /* 0x000fc80003f0d200 */
[----:B------:R-:W-:Y:S02]  /*0bb0*/  FSEL R12, R6, R12, !P0 ;  /* 0x0000000c060c7208 */ /* 0x000fe40004000000 */
[----:B------:R-:W-:Y:S01]  /*0bc0*/  FSEL R13, R9, R13, !P0 ;  /* 0x0000000d090d7208 */ /* 0x000fe20004000000 */
[----:B------:R-:W-:Y:S06]  /*0bd0*/  BRA `(.L_x_6) ;  /* 0x0000000000547947 */ /* 0x000fec0003800000 */
.L_x_5:
[----:B------:R-:W-:-:S14]  /*0be0*/  DSETP.NAN.AND P0, PT, R6, R6, PT ;  /* 0x000000060600722a */ /* 0x000fdc0003f08000 */
[----:B------:R-:W-:Y:S05]  /*0bf0*/  @P0 BRA `(.L_x_7) ;  /* 0x0000000000440947 */ /* 0x000fea0003800000 */
[----:B------:R-:W-:-:S14]  /*0c00*/  DSETP.NAN.AND P0, PT, R8, R8, PT ;  /* 0x000000080800722a */ /* 0x000fdc0003f08000 */
[----:B------:R-:W-:Y:S05]  /*0c10*/  @P0 BRA `(.L_x_8) ;  /* 0x0000000000300947 */ /* 0x000fea0003800000 */
[----:B------:R-:W-:Y:S01]  /*0c20*/  ISETP.NE.AND P0, PT, R21, R20, PT ;  /* 0x000000141500720c */ /* 0x000fe20003f05270 */
[----:B------:R-:W-:Y:S02]  /*0c30*/  IMAD.MOV.U32 R12, RZ, RZ, 0x0 ;  /* 0x00000000ff0c7424 */ /* 0x000fe400078e00ff */
[----:B------:R-:W-:-:S10]  /*0c40*/  IMAD.MOV.U32 R13, RZ, RZ, -0x80000 ;  /* 0xfff80000ff0d7424 */ /* 0x000fd400078e00ff */
[----:B------:R-:W-:Y:S05]  /*0c50*/  @!P0 BRA `(.L_x_6) ;  /* 0x0000000000348947 */ /* 0x000fea0003800000 */
[----:B------:R-:W-:Y:S02]  /*0c60*/  ISETP.NE.AND P0, PT, R21, 0x7ff00000, PT ;  /* 0x7ff000001500780c */ /* 0x000fe40003f05270 */
[----:B------:R-:W-:Y:S02]  /*0c70*/  LOP3.LUT R13, R7, 0x80000000, R9, 0x48, !PT ;  /* 0x80000000070d7812 */ /* 0x000fe400078e4809 */
[----:B------:R-:W-:-:S13]  /*0c80*/  ISETP.EQ.OR P0, PT, R20, RZ, !P0 ;  /* 0x000000ff1400720c */ /* 0x000fda0004702670 */
[----:B------:R-:W-:Y:S01]  /*0c90*/  @P0 LOP3.LUT R2, R13, 0x7ff00000, RZ, 0xfc, !PT ;  /* 0x7ff000000d020812 */ /* 0x000fe200078efcff */
[----:B------:R-:W-:Y:S02]  /*0ca0*/  @!P0 IMAD.MOV.U32 R12, RZ, RZ, RZ ;  /* 0x000000ffff0c8224 */ /* 0x000fe400078e00ff */
[----:B------:R-:W-:Y:S02]  /*0cb0*/  @P0 IMAD.MOV.U32 R12, RZ, RZ, RZ ;  /* 0x000000ffff0c0224 */ /* 0x000fe400078e00ff */
[----:B------:R-:W-:Y:S01]  /*0cc0*/  @P0 IMAD.MOV.U32 R13, RZ, RZ, R2 ;  /* 0x000000ffff0d0224 */ /* 0x000fe200078e0002 */
[----:B------:R-:W-:Y:S06]  /*0cd0*/  BRA `(.L_x_6) ;  /* 0x0000000000147947 */ /* 0x000fec0003800000 */
.L_x_8:
[----:B------:R-:W-:Y:S01]  /*0ce0*/  LOP3.LUT R13, R9, 0x80000, RZ, 0xfc, !PT ;  /* 0x00080000090d7812 */ /* 0x000fe200078efcff */
[----:B------:R-:W-:Y:S01]  /*0cf0*/  IMAD.MOV.U32 R12, RZ, RZ, R8 ;  /* 0x000000ffff0c7224 */ /* 0x000fe200078e0008 */
[----:B------:R-:W-:Y:S06]  /*0d00*/  BRA `(.L_x_6) ;  /* 0x0000000000087947 */ /* 0x000fec0003800000 */
.L_x_7:
[----:B------:R-:W-:Y:S01]  /*0d10*/  LOP3.LUT R13, R7, 0x80000, RZ, 0xfc, !PT ;  /* 0x00080000070d7812 */ /* 0x000fe200078efcff */
[----:B------:R-:W-:-:S07]  /*0d20*/  IMAD.MOV.U32 R12, RZ, RZ, R6 ;  /* 0x000000ffff0c7224 */ /* 0x000fce00078e0006 */
.L_x_6:
[----:B------:R-:W-:Y:S05]  /*0d30*/  BSYNC.RECONVERGENT B1 ;  /* 0x0000000000017941 */ /* 0x000fea0003800200 */
.L_x_4:
[----:B------:R-:W-:Y:S02]  /*0d40*/  IMAD.MOV.U32 R2, RZ, RZ, R0 ;  /* 0x000000ffff027224 */ /* 0x000fe400078e0000 */
[----:B------:R-:W-:-:S04]  /*0d50*/  IMAD.MOV.U32 R3, RZ, RZ, 0x0 ;  /* 0x00000000ff037424 */ /* 0x000fc800078e00ff */
[----:B------:R-:W-:Y:S05]  /*0d60*/  RET.REL.NODEC R2 `(_Z14process_neuronP6NeuronS0_idd) ;  /* 0xfffffff002a47950 */ /* 0x000fea0003c3ffff */
.L_x_9:
[----:B------:R-:W-:-:S00]  /*0d70*/  BRA `(.L_x_9) ;  /* 0xfffffffc00fc7947 */ /* 0x000fc0000383ffff */
[----:B------:R-:W-:-:S00]  /*0d80*/  NOP ;  /* 0x0000000000007918 */ /* 0x000fc00000000000 */
[----:B------:R-:W-:-:S00]  /*0d90*/  NOP ;  /* 0x0000000000007918 */ /* 0x000fc00000000000 */
[----:B------:R-:W-:-:S00]  /*0da0*/  NOP ;  /* 0x0000000000007918 */ /* 0x000fc00000000000 */
[----:B------:R-:W-:-:S00]  /*0db0*/  NOP ;  /* 0x0000000000007918 */ /* 0x000fc00000000000 */
[----:B------:R-:W-:-:S00]  /*0dc0*/  NOP ;  /* 0x0000000000007918 */ /* 0x000fc00000000000 */
[----:B------:R-:W-:-:S00]  /*0dd0*/  NOP ;  /* 0x0000000000007918 */ /* 0x000fc00000000000 */
[----:B------:R-:W-:-:S00]  /*0de0*/  NOP ;  /* 0x0000000000007918 */ /* 0x000fc00000000000 */
[----:B------:R-:W-:-:S00]  /*0df0*/  NOP ;  /* 0x0000000000007918 */ /* 0x000fc00000000000 */
.L_x_10:


//--------------------- .nv.shared.reserved.0     --------------------------
	.section	.nv.shared.reserved.0,"aw",@nobits
	.weak		__nv_reservedSMEM_offset_0_alias
	.size		__nv_reservedSMEM_offset_0_alias, 0, 64
	.other		__nv_reservedSMEM_offset_0_alias,@"STO_CUDA_RESERVED_SHARED STV_DEFAULT"
__nv_reservedSMEM_offset_0_alias:
	.zero		0
	.zero		64


//--------------------- .nv.constant0._Z14process_neuronP6NeuronS0_idd --------------------------
	.section	.nv.constant0._Z14process_neuronP6NeuronS0_idd,"a",@progbits
	.sectionflags	@""
	.align	4
.nv.constant0._Z14process_neuronP6NeuronS0_idd:
	.zero		936


//--------------------- SYMBOLS --------------------------

	.type		.nv.reservedSmem.offset0,@object
	.size		.nv.reservedSmem.offset0,0x4
